	.headerflags	@"EF_CUDA_TEXMODE_UNIFIED EF_CUDA_64BIT_ADDRESS EF_CUDA_ACCELERATORS EF_CUDA_SM90 EF_CUDA_VIRTUAL_SM(EF_CUDA_SM90)"
	.elftype	@"ET_EXEC"


//--------------------- .nv.info                  --------------------------
	.section	.nv.info,"",@"SHT_CUDA_INFO"
	.align	4


	//----- nvinfo : EIATTR_REGCOUNT
	.align		4
        /*0000*/ 	.byte	0x04, 0x2f
        /*0002*/ 	.short	(.L_1 - .L_0)
	.align		4
.L_0:
        /*0004*/ 	.word	index@(triton_poi_fused_convolution_silu_2)
        /*0008*/ 	.word	0x0000001e


	//----- nvinfo : EIATTR_MIN_STACK_SIZE
	.align		4
.L_1:
        /*000c*/ 	.byte	0x04, 0x12
        /*000e*/ 	.short	(.L_3 - .L_2)
	.align		4
.L_2:
        /*0010*/ 	.word	index@(triton_poi_fused_convolution_silu_2)
        /*0014*/ 	.word	0x00000000


	//----- nvinfo : EIATTR_FRAME_SIZE
	.align		4
.L_3:
        /*0018*/ 	.byte	0x04, 0x11
        /*001a*/ 	.short	(.L_5 - .L_4)
	.align		4
.L_4:
        /*001c*/ 	.word	index@(triton_poi_fused_convolution_silu_2)
        /*0020*/ 	.word	0x00000000


	//----- nvinfo : EIATTR_MIN_STACK_SIZE
	.align		4
.L_5:
        /*0024*/ 	.byte	0x04, 0x12
        /*0026*/ 	.short	(.L_7 - .L_6)
	.align		4
.L_6:
        /*0028*/ 	.word	index@(triton_poi_fused_convolution_silu_2)
        /*002c*/ 	.word	0x00000000
.L_7:


//--------------------- .nv.info.triton_poi_fused_convolution_silu_2 --------------------------
	.section	.nv.info.triton_poi_fused_convolution_silu_2,"",@"SHT_CUDA_INFO"
	.sectionflags	@""
	.align	4


	//----- nvinfo : EIATTR_CUDA_API_VERSION
	.align		4
        /*0000*/ 	.byte	0x04, 0x37
        /*0002*/ 	.short	(.L_9 - .L_8)
.L_8:
        /*0004*/ 	.word	0x0000007c


	//----- nvinfo : EIATTR_KPARAM_INFO
	.align		4
.L_9:
        /*0008*/ 	.byte	0x04, 0x17
        /*000a*/ 	.short	(.L_11 - .L_10)
.L_10:
        /*000c*/ 	.word	0x00000000
        /*0010*/ 	.short	0x0003
        /*0012*/ 	.short	0x0018
        /*0014*/ 	.byte	0x00, 0xf0, 0x11, 0x00


	//----- nvinfo : EIATTR_KPARAM_INFO
	.align		4
.L_11:
        /*0018*/ 	.byte	0x04, 0x17
        /*001a*/ 	.short	(.L_13 - .L_12)
.L_12:
        /*001c*/ 	.word	0x00000000
        /*0020*/ 	.short	0x0002
        /*0022*/ 	.short	0x0010
        /*0024*/ 	.byte	0x00, 0xf4, 0x21, 0x00


	//----- nvinfo : EIATTR_KPARAM_INFO
	.align		4
.L_13:
        /*0028*/ 	.byte	0x04, 0x17
        /*002a*/ 	.short	(.L_15 - .L_14)
.L_14:
        /*002c*/ 	.word	0x00000000
        /*0030*/ 	.short	0x0001
        /*0032*/ 	.short	0x0008
        /*0034*/ 	.byte	0x00, 0xf4, 0x21, 0x00


	//----- nvinfo : EIATTR_KPARAM_INFO
	.align		4
.L_15:
        /*0038*/ 	.byte	0x04, 0x17
        /*003a*/ 	.short	(.L_17 - .L_16)
.L_16:
        /*003c*/ 	.word	0x00000000
        /*0040*/ 	.short	0x0000
        /*0042*/ 	.short	0x0000
        /*0044*/ 	.byte	0x00, 0xf4, 0x21, 0x00


	//----- nvinfo : EIATTR_SPARSE_MMA_MASK
	.align		4
.L_17:
        /*0048*/ 	.byte	0x03, 0x50
        /*004a*/ 	.short	0x0000


	//----- nvinfo : EIATTR_MAXREG_COUNT
	.align		4
        /*004c*/ 	.byte	0x03, 0x1b
        /*004e*/ 	.short	0x00ff


	//----- nvinfo : EIATTR_EXIT_INSTR_OFFSETS
	.align		4
        /*0050*/ 	.byte	0x04, 0x1c
        /*0052*/ 	.short	(.L_19 - .L_18)


	//   ....[0]....
.L_18:
        /*0054*/ 	.word	0x00000950


	//----- nvinfo : EIATTR_REQNTID
	.align		4
.L_19:
        /*0058*/ 	.byte	0x04, 0x10
        /*005a*/ 	.short	(.L_21 - .L_20)
.L_20:
        /*005c*/ 	.word	0x00000080
        /*0060*/ 	.word	0x00000001
        /*0064*/ 	.word	0x00000001


	//----- nvinfo : EIATTR_CBANK_PARAM_SIZE
	.align		4
.L_21:
        /*0068*/ 	.byte	0x03, 0x19
        /*006a*/ 	.short	0x001c


	//----- nvinfo : EIATTR_PARAM_CBANK
	.align		4
        /*006c*/ 	.byte	0x04, 0x0a
        /*006e*/ 	.short	(.L_23 - .L_22)
	.align		4
.L_22:
        /*0070*/ 	.word	index@(.nv.constant0.triton_poi_fused_convolution_silu_2)
        /*0074*/ 	.short	0x0210
        /*0076*/ 	.short	0x001c


	//----- nvinfo : EIATTR_SW_WAR
	.align		4
.L_23:
        /*0078*/ 	.byte	0x04, 0x36
        /*007a*/ 	.short	(.L_25 - .L_24)
.L_24:
        /*007c*/ 	.word	0x00000008
.L_25:


//--------------------- .nv.callgraph             --------------------------
	.section	.nv.callgraph,"",@"SHT_CUDA_CALLGRAPH"
	.align	4
	.sectionentsize	8
	.align		4
        /*0000*/ 	.word	0x00000000
	.align		4
        /*0004*/ 	.word	0xffffffff
	.align		4
        /*0008*/ 	.word	0x00000000
	.align		4
        /*000c*/ 	.word	0xfffffffe
	.align		4
        /*0010*/ 	.word	0x00000000
	.align		4
        /*0014*/ 	.word	0xfffffffd
	.align		4
        /*0018*/ 	.word	0x00000000
	.align		4
        /*001c*/ 	.word	0xfffffffc


//--------------------- .text.triton_poi_fused_convolution_silu_2 --------------------------
	.section	.text.triton_poi_fused_convolution_silu_2,"ax",@progbits
	.align	128
        .global         triton_poi_fused_convolution_silu_2
        .type           triton_poi_fused_convolution_silu_2,@function
        .size           triton_poi_fused_convolution_silu_2,(.L_x_1 - triton_poi_fused_convolution_silu_2)
        .other          triton_poi_fused_convolution_silu_2,@"STO_CUDA_ENTRY STV_DEFAULT"
triton_poi_fused_convolution_silu_2:
.text.triton_poi_fused_convolution_silu_2:
[----:B------:R-:W-:Y:S01]  /*0000*/  LDC R1, c[0x0][0x28] ;  /* 0x00000a00ff017b82 */ /* 0x000fe20000000800 */
[----:B------:R-:W1:Y:S07]  /*0010*/  S2R R0, SR_TID.X ;  /* 0x0000000000007919 */ /* 0x000e6e0000002100 */
[----:B------:R-:W2:Y:S01]  /*0020*/  LDC.64 R4, c[0x0][0x218] ;  /* 0x00008600ff047b82 */ /* 0x000ea20000000a00 */
[----:B------:R-:W-:Y:S01]  /*0030*/  ULDC.64 UR4, c[0x0][0x208] ;  /* 0x0000820000047ab9 */ /* 0x000fe20000000a00 */
[----:B------:R-:W3:Y:S01]  /*0040*/  S2R R13, SR_CTAID.X ;  /* 0x00000000000d7919 */ /* 0x000ee20000002500 */
[----:B-1----:R-:W-:-:S02]  /*0050*/  SHF.L.U32 R0, R0, 0x2, RZ ;  /* 0x0000000200007819 */ /* 0x002fc400000006ff */
[----:B---3--:R-:W-:Y:S02]  /*0060*/  SHF.R.S32.HI R2, RZ, 0x15, R13 ;  /* 0x00000015ff027819 */ /* 0x008fe4000001140d */
[----:B------:R-:W-:Y:S02]  /*0070*/  LOP3.LUT R0, R0, 0x1fc, RZ, 0xc0, !PT ;  /* 0x000001fc00007812 */ /* 0x000fe400078ec0ff */
[----:B------:R-:W-:Y:S02]  /*0080*/  SGXT R2, R2, 0x1 ;  /* 0x000000010202781a */ /* 0x000fe40000000200 */
[----:B------:R-:W-:-:S04]  /*0090*/  LEA R13, R13, R0, 0xa ;  /* 0x000000000d0d7211 */ /* 0x000fc800078e50ff */
[----:B------:R-:W-:Y:S02]  /*00a0*/  LEA.HI R0, R2, R13, RZ, 0x8 ;  /* 0x0000000d02007211 */ /* 0x000fe400078f40ff */
[----:B------:R-:W1:Y:S02]  /*00b0*/  LDC.64 R2, c[0x0][0x210] ;  /* 0x00008400ff027b82 */ /* 0x000e640000000a00 */
[----:B------:R-:W-:Y:S02]  /*00c0*/  SHF.R.S32.HI R6, RZ, 0x8, R0 ;  /* 0x00000008ff067819 */ /* 0x000fe40000011400 */
[----:B------:R-:W-:-:S03]  /*00d0*/  IADD3 R0, R0, 0x200, RZ ;  /* 0x0000020000007810 */ /* 0x000fc60007ffe0ff */
[----:B------:R-:W-:-:S05]  /*00e0*/  IMAD.HI R7, R6, 0x2aaaaaab, RZ ;  /* 0x2aaaaaab06077827 */ /* 0x000fca00078e02ff */
[----:B------:R-:W-:-:S04]  /*00f0*/  SHF.R.U32.HI R8, RZ, 0x1f, R7 ;  /* 0x0000001fff087819 */ /* 0x000fc80000011607 */
[----:B------:R-:W-:-:S05]  /*0100*/  LEA.HI R7, R7, R8, RZ, 0x1c ;  /* 0x0000000807077211 */ /* 0x000fca00078fe0ff */
[----:B------:R-:W-:Y:S02]  /*0110*/  IMAD R7, R7, -0x60, R6 ;  /* 0xffffffa007077824 */ /* 0x000fe400078e0206 */
[----:B-1----:R-:W-:-:S04]  /*0120*/  IMAD.WIDE R2, R13, 0x4, R2 ;  /* 0x000000040d027825 */ /* 0x002fc800078e0202 */
[----:B--2---:R-:W-:Y:S01]  /*0130*/  IMAD.WIDE R14, R7, 0x4, R4 ;  /* 0x00000004070e7825 */ /* 0x004fe200078e0204 */
[----:B------:R-:W2:Y:S01]  /*0140*/  LDG.E.128 R8, desc[UR4][R2.64] ;  /* 0x0000000402087981 */ /* 0x000ea2000c1e1d00 */
[----:B------:R-:W-:-:S03]  /*0150*/  SHF.R.S32.HI R0, RZ, 0x8, R0 ;  /* 0x00000008ff007819 */ /* 0x000fc60000011400 */
[----:B------:R-:W2:Y:S02]  /*0160*/  LDG.E.EL R12, desc[UR4][R14.64] ;  /* 0x000000040e0c7981 */ /* 0x000ea4000c2e1900 */
[----:B------:R-:W-:-:S05]  /*0170*/  IMAD.HI R6, R0, 0x2aaaaaab, RZ ;  /* 0x2aaaaaab00067827 */ /* 0x000fca00078e02ff */
[----:B------:R-:W-:-:S04]  /*0180*/  SHF.R.U32.HI R7, RZ, 0x1f, R6 ;  /* 0x0000001fff077819 */ /* 0x000fc80000011606 */
[----:B------:R-:W-:-:S05]  /*0190*/  LEA.HI R7, R6, R7, RZ, 0x1c ;  /* 0x0000000706077211 */ /* 0x000fca00078fe0ff */
[----:B------:R-:W-:-:S04]  /*01a0*/  IMAD R7, R7, -0x60, R0 ;  /* 0xffffffa007077824 */ /* 0x000fc800078e0200 */
[----:B------:R-:W-:Y:S02]  /*01b0*/  IMAD.WIDE R16, R7, 0x4, R4 ;  /* 0x0000000407107825 */ /* 0x000fe400078e0204 */
[----:B------:R-:W3:Y:S04]  /*01c0*/  LDG.E.128 R4, desc[UR4][R2.64+0x800] ;  /* 0x0008000402047981 */ /* 0x000ee8000c1e1d00 */
[----:B------:R-:W3:Y:S01]  /*01d0*/  LDG.E.EL R0, desc[UR4][R16.64] ;  /* 0x0000000410007981 */ /* 0x000ee2000c2e1900 */
[----:B--2---:R-:W-:-:S04]  /*01e0*/  FADD R8, R8, R12 ;  /* 0x0000000c08087221 */ /* 0x004fc80000000000 */
[----:B------:R-:W-:Y:S01]  /*01f0*/  FADD R18, RZ, -R8 ;  /* 0x80000008ff127221 */ /* 0x000fe20000000000 */
[----:B------:R-:W-:-:S03]  /*0200*/  FADD R9, R9, R12 ;  /* 0x0000000c09097221 */ /* 0x000fc60000000000 */
[----:B------:R-:W-:Y:S01]  /*0210*/  FMUL R18, R18, 1.4426950216293334961 ;  /* 0x3fb8aa3b12127820 */ /* 0x000fe20000400000 */
[----:B------:R-:W-:-:S04]  /*0220*/  FADD R14, RZ, -R9 ;  /* 0x80000009ff0e7221 */ /* 0x000fc80000000000 */
[----:B------:R-:W-:Y:S01]  /*0230*/  FSETP.GEU.AND P4, PT, R18, -126, PT ;  /* 0xc2fc00001200780b */ /* 0x000fe20003f8e000 */
[----:B------:R-:W-:Y:S01]  /*0240*/  FMUL R19, R14, 1.4426950216293334961 ;  /* 0x3fb8aa3b0e137820 */ /* 0x000fe20000400000 */
[----:B------:R-:W-:-:S04]  /*0250*/  FADD R10, R10, R12 ;  /* 0x0000000c0a0a7221 */ /* 0x000fc80000000000 */
[----:B------:R-:W-:Y:S01]  /*0260*/  FSETP.GEU.AND P1, PT, R19, -126, PT ;  /* 0xc2fc00001300780b */ /* 0x000fe20003f2e000 */
[----:B------:R-:W-:Y:S01]  /*0270*/  FADD R14, RZ, -R10 ;  /* 0x8000000aff0e7221 */ /* 0x000fe20000000000 */
[----:B------:R-:W-:-:S05]  /*0280*/  FADD R11, R11, R12 ;  /* 0x0000000c0b0b7221 */ /* 0x000fca0000000000 */
[----:B------:R-:W-:Y:S01]  /*0290*/  @!P4 FMUL R18, R18, 0.5 ;  /* 0x3f0000001212c820 */ /* 0x000fe20000400000 */
[--C-:B---3--:R-:W-:Y:S01]  /*02a0*/  FADD R6, R6, R0.reuse ;  /* 0x0000000006067221 */ /* 0x108fe20000000000 */
[----:B------:R-:W-:Y:S02]  /*02b0*/  FMUL R20, R14, 1.4426950216293334961 ;  /* 0x3fb8aa3b0e147820 */ /* 0x000fe40000400000 */
[----:B------:R1:W2:Y:S01]  /*02c0*/  MUFU.EX2 R12, R18 ;  /* 0x00000012000c7308 */ /* 0x0002a20000000800 */
[----:B------:R-:W-:Y:S01]  /*02d0*/  FADD R5, R5, R0 ;  /* 0x0000000005057221 */ /* 0x000fe20000000000 */
[----:B------:R-:W-:Y:S01]  /*02e0*/  FADD R17, RZ, -R6 ;  /* 0x80000006ff117221 */ /* 0x000fe20000000000 */
[----:B------:R-:W-:Y:S01]  /*02f0*/  FADD R14, RZ, -R11 ;  /* 0x8000000bff0e7221 */ /* 0x000fe20000000000 */
[--C-:B------:R-:W-:Y:S01]  /*0300*/  FADD R7, R7, R0.reuse ;  /* 0x0000000007077221 */ /* 0x100fe20000000000 */
[----:B------:R-:W-:Y:S01]  /*0310*/  FADD R4, R4, R0 ;  /* 0x0000000004047221 */ /* 0x000fe20000000000 */
[----:B------:R-:W-:Y:S01]  /*0320*/  @!P1 FMUL R19, R19, 0.5 ;  /* 0x3f00000013139820 */ /* 0x000fe20000400000 */
[----:B------:R-:W-:Y:S01]  /*0330*/  FADD R16, RZ, -R5 ;  /* 0x80000005ff107221 */ /* 0x000fe20000000000 */
[----:B------:R-:W-:Y:S01]  /*0340*/  FMUL R17, R17, 1.4426950216293334961 ;  /* 0x3fb8aa3b11117820 */ /* 0x000fe20000400000 */
[----:B------:R-:W-:Y:S01]  /*0350*/  FMUL R21, R14, 1.4426950216293334961 ;  /* 0x3fb8aa3b0e157820 */ /* 0x000fe20000400000 */
[----:B------:R-:W-:Y:S01]  /*0360*/  FADD R0, RZ, -R7 ;  /* 0x80000007ff007221 */ /* 0x000fe20000000000 */
[----:B------:R-:W-:Y:S01]  /*0370*/  FADD R15, RZ, -R4 ;  /* 0x80000004ff0f7221 */ /* 0x000fe20000000000 */
[----:B------:R-:W-:Y:S01]  /*0380*/  FSETP.GEU.AND P0, PT, R20, -126, PT ;  /* 0xc2fc00001400780b */ /* 0x000fe20003f0e000 */
[----:B------:R3:W4:Y:S01]  /*0390*/  MUFU.EX2 R14, R19 ;  /* 0x00000013000e7308 */ /* 0x0007220000000800 */
[----:B-1----:R-:W-:Y:S01]  /*03a0*/  FMUL R18, R16, 1.4426950216293334961 ;  /* 0x3fb8aa3b10127820 */ /* 0x002fe20000400000 */
[----:B------:R-:W-:Y:S01]  /*03b0*/  FSETP.GEU.AND P3, PT, R17, -126, PT ;  /* 0xc2fc00001100780b */ /* 0x000fe20003f6e000 */
[----:B------:R-:W-:Y:S01]  /*03c0*/  FMUL R22, R15, 1.4426950216293334961 ;  /* 0x3fb8aa3b0f167820 */ /* 0x000fe20000400000 */
[----:B------:R-:W-:Y:S01]  /*03d0*/  FSETP.GEU.AND P2, PT, R21, -126, PT ;  /* 0xc2fc00001500780b */ /* 0x000fe20003f4e000 */
[----:B--2---:R-:W-:Y:S01]  /*03e0*/  @!P4 FMUL R12, R12, R12 ;  /* 0x0000000c0c0cc220 */ /* 0x004fe20000400000 */
[----:B---3--:R-:W-:Y:S01]  /*03f0*/  FMUL R19, R0, 1.4426950216293334961 ;  /* 0x3fb8aa3b00137820 */ /* 0x008fe20000400000 */
[----:B------:R-:W-:-:S02]  /*0400*/  FSETP.GEU.AND P5, PT, R18, -126, PT ;  /* 0xc2fc00001200780b */ /* 0x000fc40003fae000 */
[----:B------:R-:W-:Y:S02]  /*0410*/  FSETP.GEU.AND P6, PT, R22, -126, PT ;  /* 0xc2fc00001600780b */ /* 0x000fe40003fce000 */
[----:B------:R-:W-:Y:S01]  /*0420*/  FSETP.GEU.AND P4, PT, R19, -126, PT ;  /* 0xc2fc00001300780b */ /* 0x000fe20003f8e000 */
[----:B------:R-:W-:-:S03]  /*0430*/  @!P0 FMUL R20, R20, 0.5 ;  /* 0x3f00000014148820 */ /* 0x000fc60000400000 */
[----:B------:R-:W-:Y:S02]  /*0440*/  @!P3 FMUL R17, R17, 0.5 ;  /* 0x3f0000001111b820 */ /* 0x000fe40000400000 */
[----:B------:R-:W-:Y:S01]  /*0450*/  @!P2 FMUL R21, R21, 0.5 ;  /* 0x3f0000001515a820 */ /* 0x000fe20000400000 */
[----:B------:R-:W1:Y:S01]  /*0460*/  MUFU.EX2 R15, R20 ;  /* 0x00000014000f7308 */ /* 0x000e620000000800 */
[----:B------:R-:W-:Y:S01]  /*0470*/  FADD R12, R12, 1 ;  /* 0x3f8000000c0c7421 */ /* 0x000fe20000000000 */
[----:B------:R-:W-:Y:S02]  /*0480*/  @!P5 FMUL R18, R18, 0.5 ;  /* 0x3f0000001212d820 */ /* 0x000fe40000400000 */
[----:B------:R-:W-:-:S04]  /*0490*/  @!P6 FMUL R22, R22, 0.5 ;  /* 0x3f0000001616e820 */ /* 0x000fc80000400000 */
[----:B------:R-:W2:Y:S01]  /*04a0*/  MUFU.EX2 R0, R17 ;  /* 0x0000001100007308 */ /* 0x000ea20000000800 */
[----:B------:R-:W-:Y:S01]  /*04b0*/  @!P4 FMUL R19, R19, 0.5 ;  /* 0x3f0000001313c820 */ /* 0x000fe20000400000 */
[----:B----4-:R-:W-:-:S06]  /*04c0*/  @!P1 FMUL R14, R14, R14 ;  /* 0x0000000e0e0e9220 */ /* 0x010fcc0000400000 */
[----:B------:R-:W3:Y:S01]  /*04d0*/  MUFU.EX2 R16, R21 ;  /* 0x0000001500107308 */ /* 0x000ee20000000800 */
[----:B------:R-:W-:-:S07]  /*04e0*/  FSETP.GT.AND P1, PT, R12, 8.50705917302346158658e+37, PT ;  /* 0x7e8000000c00780b */ /* 0x000fce0003f24000 */
[----:B------:R-:W4:Y:S01]  /*04f0*/  MUFU.EX2 R18, R18 ;  /* 0x0000001200127308 */ /* 0x000f220000000800 */
[----:B-1----:R-:W-:-:S07]  /*0500*/  @!P0 FMUL R15, R15, R15 ;  /* 0x0000000f0f0f8220 */ /* 0x002fce0000400000 */
[----:B------:R-:W1:Y:S01]  /*0510*/  MUFU.EX2 R19, R19 ;  /* 0x0000001300137308 */ /* 0x000e620000000800 */
[----:B--2---:R-:W-:-:S07]  /*0520*/  @!P3 FMUL R0, R0, R0 ;  /* 0x000000000000b220 */ /* 0x004fce0000400000 */
[----:B------:R-:W2:Y:S01]  /*0530*/  MUFU.EX2 R22, R22 ;  /* 0x0000001600167308 */ /* 0x000ea20000000800 */
[----:B---3--:R-:W-:Y:S01]  /*0540*/  @!P2 FMUL R16, R16, R16 ;  /* 0x000000101010a220 */ /* 0x008fe20000400000 */
[----:B------:R-:W-:Y:S01]  /*0550*/  FADD R20, R15, 1 ;  /* 0x3f8000000f147421 */ /* 0x000fe20000000000 */
[----:B------:R-:W-:Y:S01]  /*0560*/  FADD R14, R14, 1 ;  /* 0x3f8000000e0e7421 */ /* 0x000fe20000000000 */
[----:B------:R-:W-:Y:S01]  /*0570*/  FADD R23, R0, 1 ;  /* 0x3f80000000177421 */ /* 0x000fe20000000000 */
[----:B------:R-:W-:Y:S01]  /*0580*/  FADD R16, R16, 1 ;  /* 0x3f80000010107421 */ /* 0x000fe20000000000 */
[----:B------:R-:W-:Y:S01]  /*0590*/  HFMA2.MMA R0, -RZ, RZ, 1.625, 0 ;  /* 0x3e800000ff007435 */ /* 0x000fe200000001ff */
[----:B------:R-:W-:Y:S01]  /*05a0*/  @P1 FMUL R12, R12, 0.25 ;  /* 0x3e8000000c0c1820 */ /* 0x000fe20000400000 */
[----:B----4-:R-:W-:Y:S01]  /*05b0*/  @!P5 FMUL R18, R18, R18 ;  /* 0x000000121212d220 */ /* 0x010fe20000400000 */
[----:B------:R-:W-:Y:S01]  /*05c0*/  FSETP.GT.AND P2, PT, R20, 8.50705917302346158658e+37, PT ;  /* 0x7e8000001400780b */ /* 0x000fe20003f44000 */
[----:B-1----:R-:W-:Y:S01]  /*05d0*/  @!P4 FMUL R19, R19, R19 ;  /* 0x000000131313c220 */ /* 0x002fe20000400000 */
[----:B------:R-:W-:Y:S01]  /*05e0*/  FSETP.GT.AND P0, PT, R14, 8.50705917302346158658e+37, PT ;  /* 0x7e8000000e00780b */ /* 0x000fe20003f04000 */
[----:B------:R1:W3:Y:S01]  /*05f0*/  MUFU.RCP R15, R12 ;  /* 0x0000000c000f7308 */ /* 0x0002e20000001000 */
[----:B------:R-:W-:Y:S01]  /*0600*/  FADD R18, R18, 1 ;  /* 0x3f80000012127421 */ /* 0x000fe20000000000 */
[----:B--2---:R-:W-:Y:S01]  /*0610*/  @!P6 FMUL R22, R22, R22 ;  /* 0x000000161616e220 */ /* 0x004fe20000400000 */
[----:B------:R-:W-:-:S03]  /*0620*/  FSETP.GT.AND P6, PT, R16, 8.50705917302346158658e+37, PT ;  /* 0x7e8000001000780b */ /* 0x000fc60003fc4000 */
[----:B------:R-:W-:Y:S01]  /*0630*/  FADD R22, R22, 1 ;  /* 0x3f80000016167421 */ /* 0x000fe20000000000 */
[----:B-1----:R-:W-:Y:S01]  /*0640*/  FADD R12, R19, 1 ;  /* 0x3f800000130c7421 */ /* 0x002fe20000000000 */
[----:B------:R-:W-:Y:S02]  /*0650*/  FSETP.GT.AND P4, PT, R18, 8.50705917302346158658e+37, PT ;  /* 0x7e8000001200780b */ /* 0x000fe40003f84000 */
[----:B------:R-:W-:Y:S02]  /*0660*/  FSEL R24, R0, 1, P1 ;  /* 0x3f80000000187808 */ /* 0x000fe40000800000 */
[----:B------:R-:W-:Y:S02]  /*0670*/  FSETP.GT.AND P3, PT, R23, 8.50705917302346158658e+37, PT ;  /* 0x7e8000001700780b */ /* 0x000fe40003f64000 */
[----:B------:R-:W-:Y:S02]  /*0680*/  FSETP.GT.AND P1, PT, R12, 8.50705917302346158658e+37, PT ;  /* 0x7e8000000c00780b */ /* 0x000fe40003f24000 */
[----:B------:R-:W-:Y:S01]  /*0690*/  FSETP.GT.AND P5, PT, R22, 8.50705917302346158658e+37, PT ;  /* 0x7e8000001600780b */ /* 0x000fe20003fa4000 */
[----:B------:R-:W-:Y:S01]  /*06a0*/  @P2 FMUL R20, R20, 0.25 ;  /* 0x3e80000014142820 */ /* 0x000fe20000400000 */
[----:B------:R-:W-:Y:S01]  /*06b0*/  @P0 FMUL R14, R14, 0.25 ;  /* 0x3e8000000e0e0820 */ /* 0x000fe20000400000 */
[----:B------:R-:W-:-:S02]  /*06c0*/  @P6 FMUL R16, R16, 0.25 ;  /* 0x3e80000010106820 */ /* 0x000fc40000400000 */
[----:B------:R1:W-:Y:S01]  /*06d0*/  MUFU.RCP R17, R20 ;  /* 0x0000001400117308 */ /* 0x0003e20000001000 */
[----:B------:R-:W-:-:S03]  /*06e0*/  @P4 FMUL R18, R18, 0.25 ;  /* 0x3e80000012124820 */ /* 0x000fc60000400000 */
[----:B------:R-:W-:Y:S02]  /*06f0*/  @P3 FMUL R23, R23, 0.25 ;  /* 0x3e80000017173820 */ /* 0x000fe40000400000 */
[----:B------:R-:W-:Y:S01]  /*0700*/  @P1 FMUL R12, R12, 0.25 ;  /* 0x3e8000000c0c1820 */ /* 0x000fe20000400000 */
[----:B-1----:R-:W1:Y:S01]  /*0710*/  LDC.64 R20, c[0x0][0x220] ;  /* 0x00008800ff147b82 */ /* 0x002e620000000a00 */
[----:B------:R-:W2:Y:S01]  /*0720*/  MUFU.RCP R14, R14 ;  /* 0x0000000e000e7308 */ /* 0x000ea20000001000 */
[----:B------:R-:W-:-:S07]  /*0730*/  @P5 FMUL R22, R22, 0.25 ;  /* 0x3e80000016165820 */ /* 0x000fce0000400000 */
[----:B------:R-:W4:Y:S01]  /*0740*/  MUFU.RCP R16, R16 ;  /* 0x0000001000107308 */ /* 0x000f220000001000 */
[----:B---3--:R-:W-:Y:S01]  /*0750*/  FMUL R15, R15, R24 ;  /* 0x000000180f0f7220 */ /* 0x008fe20000400000 */
[----:B------:R-:W-:-:S06]  /*0760*/  FSEL R25, R0, 1, P0 ;  /* 0x3f80000000197808 */ /* 0x000fcc0000000000 */
[----:B------:R3:W5:Y:S01]  /*0770*/  MUFU.RCP R19, R22 ;  /* 0x0000001600137308 */ /* 0x0007620000001000 */
[C---:B------:R-:W-:Y:S02]  /*0780*/  FSEL R24, R0.reuse, 1, P2 ;  /* 0x3f80000000187808 */ /* 0x040fe40001000000 */
[----:B------:R-:W-:-:S05]  /*0790*/  FSEL R27, R0, 1, P6 ;  /* 0x3f800000001b7808 */ /* 0x000fca0003000000 */
[----:B------:R-:W1:Y:S08]  /*07a0*/  MUFU.RCP R18, R18 ;  /* 0x0000001200127308 */ /* 0x000e700000001000 */
[----:B------:R-:W1:Y:S08]  /*07b0*/  MUFU.RCP R23, R23 ;  /* 0x0000001700177308 */ /* 0x000e700000001000 */
[----:B------:R-:W1:Y:S01]  /*07c0*/  MUFU.RCP R12, R12 ;  /* 0x0000000c000c7308 */ /* 0x000e620000001000 */
[----:B--2---:R-:W-:Y:S01]  /*07d0*/  FMUL R14, R14, R25 ;  /* 0x000000190e0e7220 */ /* 0x004fe20000400000 */
[----:B------:R-:W-:Y:S01]  /*07e0*/  FMUL R17, R17, R24 ;  /* 0x0000001811117220 */ /* 0x000fe20000400000 */
[----:B----4-:R-:W-:Y:S01]  /*07f0*/  FMUL R16, R16, R27 ;  /* 0x0000001b10107220 */ /* 0x010fe20000400000 */
[----:B---3--:R-:W-:-:S02]  /*0800*/  FSEL R22, R0, 1, P5 ;  /* 0x3f80000000167808 */ /* 0x008fc40002800000 */
[C---:B------:R-:W-:Y:S02]  /*0810*/  FSEL R25, R0.reuse, 1, P4 ;  /* 0x3f80000000197808 */ /* 0x040fe40002000000 */
[C---:B------:R-:W-:Y:S02]  /*0820*/  FSEL R24, R0.reuse, 1, P3 ;  /* 0x3f80000000187808 */ /* 0x040fe40001800000 */
[----:B------:R-:W-:Y:S01]  /*0830*/  FSEL R27, R0, 1, P1 ;  /* 0x3f800000001b7808 */ /* 0x000fe20000800000 */
[----:B-----5:R-:W-:Y:S01]  /*0840*/  FMUL R19, R19, R22 ;  /* 0x0000001613137220 */ /* 0x020fe20000400000 */
[----:B01----:R-:W-:Y:S01]  /*0850*/  FMUL R18, R18, R25 ;  /* 0x0000001912127220 */ /* 0x003fe20000400000 */
[----:B------:R-:W-:Y:S01]  /*0860*/  FMUL R23, R23, R24 ;  /* 0x0000001817177220 */ /* 0x000fe20000400000 */
[----:B------:R-:W-:-:S04]  /*0870*/  IMAD.WIDE R20, R13, 0x4, R20 ;  /* 0x000000040d147825 */ /* 0x000fc800078e0214 */
[----:B------:R-:W-:Y:S01]  /*0880*/  FMUL R0, R12, R27 ;  /* 0x0000001b0c007220 */ /* 0x000fe20000400000 */
        /* <DEDUP_REMOVED lines=8> */
[----:B------:R-:W-:Y:S04]  /*0910*/  STG.E.128 desc[UR4][R2.64], R8 ;  /* 0x0000000802007986 */ /* 0x000fe8000c101d04 */
[----:B------:R-:W-:Y:S04]  /*0920*/  STG.E.128 desc[UR4][R2.64+0x800], R4 ;  /* 0x0008000402007986 */ /* 0x000fe8000c101d04 */
[----:B------:R-:W-:Y:S04]  /*0930*/  STG.E.128 desc[UR4][R20.64], R12 ;  /* 0x0000000c14007986 */ /* 0x000fe8000c101d04 */
[----:B------:R-:W-:Y:S01]  /*0940*/  STG.E.128 desc[UR4][R20.64+0x800], R16 ;  /* 0x0008001014007986 */ /* 0x000fe2000c101d04 */
[----:B------:R-:W-:Y:S05]  /*0950*/  EXIT ;  /* 0x000000000000794d */ /* 0x000fea0003800000 */
.L_x_0:
[----:B------:R-:W-:-:S00]  /*0960*/  BRA `(.L_x_0) ;  /* 0xfffffffc00fc7947 */ /* 0x000fc0000383ffff */
[----:B------:R-:W-:-:S00]  /*0970*/  NOP ;  /* 0x0000000000007918 */ /* 0x000fc00000000000 */
        /* <DEDUP_REMOVED lines=8> */
.L_x_1:


//--------------------- .nv.constant0.triton_poi_fused_convolution_silu_2 --------------------------
	.section	.nv.constant0.triton_poi_fused_convolution_silu_2,"a",@progbits
	.sectionflags	@""
	.align	4
.nv.constant0.triton_poi_fused_convolution_silu_2:
	.zero		556
